	.headerflags	@"EF_CUDA_TEXMODE_UNIFIED EF_CUDA_64BIT_ADDRESS EF_CUDA_ACCELERATORS EF_CUDA_SM90 EF_CUDA_VIRTUAL_SM(EF_CUDA_SM90)"
	.elftype	@"ET_EXEC"


//--------------------- .nv.info                  --------------------------
	.section	.nv.info,"",@"SHT_CUDA_INFO"
	.align	4


	//----- nvinfo : EIATTR_REGCOUNT
	.align		4
        /*0000*/ 	.byte	0x04, 0x2f
        /*0002*/ 	.short	(.L_1 - .L_0)
	.align		4
.L_0:
        /*0004*/ 	.word	index@(triton_poi_fused_convolution_relu_15)
        /*0008*/ 	.word	0x0000000c


	//----- nvinfo : EIATTR_MIN_STACK_SIZE
	.align		4
.L_1:
        /*000c*/ 	.byte	0x04, 0x12
        /*000e*/ 	.short	(.L_3 - .L_2)
	.align		4
.L_2:
        /*0010*/ 	.word	index@(triton_poi_fused_convolution_relu_15)
        /*0014*/ 	.word	0x00000000


	//----- nvinfo : EIATTR_FRAME_SIZE
	.align		4
.L_3:
        /*0018*/ 	.byte	0x04, 0x11
        /*001a*/ 	.short	(.L_5 - .L_4)
	.align		4
.L_4:
        /*001c*/ 	.word	index@(triton_poi_fused_convolution_relu_15)
        /*0020*/ 	.word	0x00000000


	//----- nvinfo : EIATTR_MIN_STACK_SIZE
	.align		4
.L_5:
        /*0024*/ 	.byte	0x04, 0x12
        /*0026*/ 	.short	(.L_7 - .L_6)
	.align		4
.L_6:
        /*0028*/ 	.word	index@(triton_poi_fused_convolution_relu_15)
        /*002c*/ 	.word	0x00000000
.L_7:


//--------------------- .nv.info.triton_poi_fused_convolution_relu_15 --------------------------
	.section	.nv.info.triton_poi_fused_convolution_relu_15,"",@"SHT_CUDA_INFO"
	.sectionflags	@""
	.align	4


	//----- nvinfo : EIATTR_CUDA_API_VERSION
	.align		4
        /*0000*/ 	.byte	0x04, 0x37
        /*0002*/ 	.short	(.L_9 - .L_8)
.L_8:
        /*0004*/ 	.word	0x0000007c


	//----- nvinfo : EIATTR_KPARAM_INFO
	.align		4
.L_9:
        /*0008*/ 	.byte	0x04, 0x17
        /*000a*/ 	.short	(.L_11 - .L_10)
.L_10:
        /*000c*/ 	.word	0x00000000
        /*0010*/ 	.short	0x0002
        /*0012*/ 	.short	0x0010
        /*0014*/ 	.byte	0x00, 0xf0, 0x11, 0x00


	//----- nvinfo : EIATTR_KPARAM_INFO
	.align		4
.L_11:
        /*0018*/ 	.byte	0x04, 0x17
        /*001a*/ 	.short	(.L_13 - .L_12)
.L_12:
        /*001c*/ 	.word	0x00000000
        /*0020*/ 	.short	0x0001
        /*0022*/ 	.short	0x0008
        /*0024*/ 	.byte	0x00, 0xf4, 0x21, 0x00


	//----- nvinfo : EIATTR_KPARAM_INFO
	.align		4
.L_13:
        /*0028*/ 	.byte	0x04, 0x17
        /*002a*/ 	.short	(.L_15 - .L_14)
.L_14:
        /*002c*/ 	.word	0x00000000
        /*0030*/ 	.short	0x0000
        /*0032*/ 	.short	0x0000
        /*0034*/ 	.byte	0x00, 0xf4, 0x21, 0x00


	//----- nvinfo : EIATTR_SPARSE_MMA_MASK
	.align		4
.L_15:
        /*0038*/ 	.byte	0x03, 0x50
        /*003a*/ 	.short	0x0000


	//----- nvinfo : EIATTR_MAXREG_COUNT
	.align		4
        /*003c*/ 	.byte	0x03, 0x1b
        /*003e*/ 	.short	0x00ff


	//----- nvinfo : EIATTR_EXIT_INSTR_OFFSETS
	.align		4
        /*0040*/ 	.byte	0x04, 0x1c
        /*0042*/ 	.short	(.L_17 - .L_16)


	//   ....[0]....
.L_16:
        /*0044*/ 	.word	0x00000190


	//----- nvinfo : EIATTR_REQNTID
	.align		4
.L_17:
        /*0048*/ 	.byte	0x04, 0x10
        /*004a*/ 	.short	(.L_19 - .L_18)
.L_18:
        /*004c*/ 	.word	0x00000100
        /*0050*/ 	.word	0x00000001
        /*0054*/ 	.word	0x00000001


	//----- nvinfo : EIATTR_CBANK_PARAM_SIZE
	.align		4
.L_19:
        /*0058*/ 	.byte	0x03, 0x19
        /*005a*/ 	.short	0x0014


	//----- nvinfo : EIATTR_PARAM_CBANK
	.align		4
        /*005c*/ 	.byte	0x04, 0x0a
        /*005e*/ 	.short	(.L_21 - .L_20)
	.align		4
.L_20:
        /*0060*/ 	.word	index@(.nv.constant0.triton_poi_fused_convolution_relu_15)
        /*0064*/ 	.short	0x0210
        /*0066*/ 	.short	0x0014


	//----- nvinfo : EIATTR_SW_WAR
	.align		4
.L_21:
        /*0068*/ 	.byte	0x04, 0x36
        /*006a*/ 	.short	(.L_23 - .L_22)
.L_22:
        /*006c*/ 	.word	0x00000008
.L_23:


//--------------------- .nv.callgraph             --------------------------
	.section	.nv.callgraph,"",@"SHT_CUDA_CALLGRAPH"
	.align	4
	.sectionentsize	8
	.align		4
        /*0000*/ 	.word	0x00000000
	.align		4
        /*0004*/ 	.word	0xffffffff
	.align		4
        /*0008*/ 	.word	0x00000000
	.align		4
        /*000c*/ 	.word	0xfffffffe
	.align		4
        /*0010*/ 	.word	0x00000000
	.align		4
        /*0014*/ 	.word	0xfffffffd
	.align		4
        /*0018*/ 	.word	0x00000000
	.align		4
        /*001c*/ 	.word	0xfffffffc


//--------------------- .text.triton_poi_fused_convolution_relu_15 --------------------------
	.section	.text.triton_poi_fused_convolution_relu_15,"ax",@progbits
	.align	128
        .global         triton_poi_fused_convolution_relu_15
        .type           triton_poi_fused_convolution_relu_15,@function
        .size           triton_poi_fused_convolution_relu_15,(.L_x_1 - triton_poi_fused_convolution_relu_15)
        .other          triton_poi_fused_convolution_relu_15,@"STO_CUDA_ENTRY STV_DEFAULT"
triton_poi_fused_convolution_relu_15:
.text.triton_poi_fused_convolution_relu_15:
[----:B------:R-:W-:Y:S01]  /*0000*/  LDC R1, c[0x0][0x28] ;  /* 0x00000a00ff017b82 */ /* 0x000fe20000000800 */
[----:B------:R-:W1:Y:S07]  /*0010*/  S2R R0, SR_TID.X ;  /* 0x0000000000007919 */ /* 0x000e6e0000002100 */
[----:B------:R-:W2:Y:S01]  /*0020*/  LDC.64 R4, c[0x0][0x218] ;  /* 0x00008600ff047b82 */ /* 0x000ea20000000a00 */
[----:B------:R-:W-:Y:S01]  /*0030*/  ULDC.64 UR4, c[0x0][0x208] ;  /* 0x0000820000047ab9 */ /* 0x000fe20000000a00 */
[----:B------:R-:W3:Y:S06]  /*0040*/  S2R R7, SR_CTAID.X ;  /* 0x0000000000077919 */ /* 0x000eec0000002500 */
[----:B------:R-:W4:Y:S01]  /*0050*/  LDC.64 R2, c[0x0][0x210] ;  /* 0x00008400ff027b82 */ /* 0x000f220000000a00 */
[----:B-1----:R-:W-:Y:S01]  /*0060*/  IMAD.SHL.U32 R0, R0, 0x2, RZ ;  /* 0x0000000200007824 */ /* 0x002fe200078e00ff */
[----:B---3--:R-:W-:-:S04]  /*0070*/  SHF.R.S32.HI R6, RZ, 0x16, R7 ;  /* 0x00000016ff067819 */ /* 0x008fc80000011407 */
[----:B------:R-:W-:-:S05]  /*0080*/  LOP3.LUT R0, R0, 0x1fe, RZ, 0xc0, !PT ;  /* 0x000001fe00007812 */ /* 0x000fca00078ec0ff */
[----:B------:R-:W-:Y:S01]  /*0090*/  IMAD R7, R7, 0x200, R0 ;  /* 0x0000020007077824 */ /* 0x000fe200078e0200 */
[----:B------:R-:W-:-:S03]  /*00a0*/  SGXT R0, R6, 0x1 ;  /* 0x000000010600781a */ /* 0x000fc60000000200 */
[----:B----4-:R-:W-:Y:S01]  /*00b0*/  IMAD.WIDE R2, R7, 0x4, R2 ;  /* 0x0000000407027825 */ /* 0x010fe200078e0202 */
[----:B------:R-:W-:-:S04]  /*00c0*/  LEA.HI R0, R0, R7, RZ, 0x8 ;  /* 0x0000000700007211 */ /* 0x000fc800078f40ff */
[----:B------:R-:W-:-:S05]  /*00d0*/  LOP3.LUT R0, R0, 0xffffff00, RZ, 0xc0, !PT ;  /* 0xffffff0000007812 */ /* 0x000fca00078ec0ff */
[----:B------:R-:W-:Y:S02]  /*00e0*/  IMAD.IADD R9, R7, 0x1, -R0 ;  /* 0x0000000107097824 */ /* 0x000fe400078e0a00 */
[----:B------:R-:W3:Y:S02]  /*00f0*/  LDG.E.64 R6, desc[UR4][R2.64] ;  /* 0x0000000402067981 */ /* 0x000ee4000c1e1b00 */
[----:B--2---:R-:W-:-:S06]  /*0100*/  IMAD.WIDE R4, R9, 0x4, R4 ;  /* 0x0000000409047825 */ /* 0x004fcc00078e0204 */
[----:B------:R-:W3:Y:S02]  /*0110*/  LDG.E.EL.64 R4, desc[UR4][R4.64] ;  /* 0x0000000404047981 */ /* 0x000ee4000c2e1b00 */
[C---:B---3--:R-:W-:Y:S01]  /*0120*/  FSETP.GEU.AND P0, PT, R6.reuse, -R4, PT ;  /* 0x800000040600720b */ /* 0x048fe20003f0e000 */
[----:B------:R-:W-:Y:S01]  /*0130*/  FADD R6, R6, R4 ;  /* 0x0000000406067221 */ /* 0x000fe20000000000 */
[C---:B------:R-:W-:Y:S01]  /*0140*/  FADD R0, R7.reuse, R5 ;  /* 0x0000000507007221 */ /* 0x040fe20000000000 */
[----:B------:R-:W-:-:S03]  /*0150*/  FSETP.GEU.AND P1, PT, R7, -R5, PT ;  /* 0x800000050700720b */ /* 0x000fc60003f2e000 */
[----:B------:R-:W-:Y:S02]  /*0160*/  FSEL R6, R6, RZ, P0 ;  /* 0x000000ff06067208 */ /* 0x000fe40000000000 */
[----:B------:R-:W-:-:S05]  /*0170*/  FSEL R7, R0, RZ, P1 ;  /* 0x000000ff00077208 */ /* 0x000fca0000800000 */
[----:B------:R-:W-:Y:S01]  /*0180*/  STG.E.64 desc[UR4][R2.64], R6 ;  /* 0x0000000602007986 */ /* 0x000fe2000c101b04 */
[----:B------:R-:W-:Y:S05]  /*0190*/  EXIT ;  /* 0x000000000000794d */ /* 0x000fea0003800000 */
.L_x_0:
[----:B------:R-:W-:-:S00]  /*01a0*/  BRA `(.L_x_0) ;  /* 0xfffffffc00fc7947 */ /* 0x000fc0000383ffff */
[----:B------:R-:W-:-:S00]  /*01b0*/  NOP ;  /* 0x0000000000007918 */ /* 0x000fc00000000000 */
        /* <DEDUP_REMOVED lines=12> */
.L_x_1:


//--------------------- .nv.constant0.triton_poi_fused_convolution_relu_15 --------------------------
	.section	.nv.constant0.triton_poi_fused_convolution_relu_15,"a",@progbits
	.sectionflags	@""
	.align	4
.nv.constant0.triton_poi_fused_convolution_relu_15:
	.zero		548
